	.headerflags	@"EF_CUDA_TEXMODE_UNIFIED EF_CUDA_64BIT_ADDRESS EF_CUDA_ACCELERATORS EF_CUDA_SM90 EF_CUDA_VIRTUAL_SM(EF_CUDA_SM90)"
	.elftype	@"ET_EXEC"


//--------------------- .nv.info                  --------------------------
	.section	.nv.info,"",@"SHT_CUDA_INFO"
	.align	4


	//----- nvinfo : EIATTR_REGCOUNT
	.align		4
        /*0000*/ 	.byte	0x04, 0x2f
        /*0002*/ 	.short	(.L_1 - .L_0)
	.align		4
.L_0:
        /*0004*/ 	.word	index@(triton_poi_fused__to_copy_add_div_ge_gt_le_lt_mul_pow_sub_0)
        /*0008*/ 	.word	0x00000012


	//----- nvinfo : EIATTR_MIN_STACK_SIZE
	.align		4
.L_1:
        /*000c*/ 	.byte	0x04, 0x12
        /*000e*/ 	.short	(.L_3 - .L_2)
	.align		4
.L_2:
        /*0010*/ 	.word	index@(triton_poi_fused__to_copy_add_div_ge_gt_le_lt_mul_pow_sub_0)
        /*0014*/ 	.word	0x00000000


	//----- nvinfo : EIATTR_FRAME_SIZE
	.align		4
.L_3:
        /*0018*/ 	.byte	0x04, 0x11
        /*001a*/ 	.short	(.L_5 - .L_4)
	.align		4
.L_4:
        /*001c*/ 	.word	index@(triton_poi_fused__to_copy_add_div_ge_gt_le_lt_mul_pow_sub_0)
        /*0020*/ 	.word	0x00000000


	//----- nvinfo : EIATTR_MIN_STACK_SIZE
	.align		4
.L_5:
        /*0024*/ 	.byte	0x04, 0x12
        /*0026*/ 	.short	(.L_7 - .L_6)
	.align		4
.L_6:
        /*0028*/ 	.word	index@(triton_poi_fused__to_copy_add_div_ge_gt_le_lt_mul_pow_sub_0)
        /*002c*/ 	.word	0x00000000
.L_7:


//--------------------- .nv.info.triton_poi_fused__to_copy_add_div_ge_gt_le_lt_mul_pow_sub_0 --------------------------
	.section	.nv.info.triton_poi_fused__to_copy_add_div_ge_gt_le_lt_mul_pow_sub_0,"",@"SHT_CUDA_INFO"
	.sectionflags	@""
	.align	4


	//----- nvinfo : EIATTR_CUDA_API_VERSION
	.align		4
        /*0000*/ 	.byte	0x04, 0x37
        /*0002*/ 	.short	(.L_9 - .L_8)
.L_8:
        /*0004*/ 	.word	0x0000007c


	//----- nvinfo : EIATTR_KPARAM_INFO
	.align		4
.L_9:
        /*0008*/ 	.byte	0x04, 0x17
        /*000a*/ 	.short	(.L_11 - .L_10)
.L_10:
        /*000c*/ 	.word	0x00000000
        /*0010*/ 	.short	0x0002
        /*0012*/ 	.short	0x0010
        /*0014*/ 	.byte	0x00, 0xf0, 0x11, 0x00


	//----- nvinfo : EIATTR_KPARAM_INFO
	.align		4
.L_11:
        /*0018*/ 	.byte	0x04, 0x17
        /*001a*/ 	.short	(.L_13 - .L_12)
.L_12:
        /*001c*/ 	.word	0x00000000
        /*0020*/ 	.short	0x0001
        /*0022*/ 	.short	0x0008
        /*0024*/ 	.byte	0x00, 0xf4, 0x21, 0x00


	//----- nvinfo : EIATTR_KPARAM_INFO
	.align		4
.L_13:
        /*0028*/ 	.byte	0x04, 0x17
        /*002a*/ 	.short	(.L_15 - .L_14)
.L_14:
        /*002c*/ 	.word	0x00000000
        /*0030*/ 	.short	0x0000
        /*0032*/ 	.short	0x0000
        /*0034*/ 	.byte	0x00, 0xf4, 0x21, 0x00


	//----- nvinfo : EIATTR_SPARSE_MMA_MASK
	.align		4
.L_15:
        /*0038*/ 	.byte	0x03, 0x50
        /*003a*/ 	.short	0x0000


	//----- nvinfo : EIATTR_MAXREG_COUNT
	.align		4
        /*003c*/ 	.byte	0x03, 0x1b
        /*003e*/ 	.short	0x00ff


	//----- nvinfo : EIATTR_EXIT_INSTR_OFFSETS
	.align		4
        /*0040*/ 	.byte	0x04, 0x1c
        /*0042*/ 	.short	(.L_17 - .L_16)


	//   ....[0]....
.L_16:
        /*0044*/ 	.word	0x000002d0


	//   ....[1]....
        /*0048*/ 	.word	0x000002f0


	//----- nvinfo : EIATTR_REQNTID
	.align		4
.L_17:
        /*004c*/ 	.byte	0x04, 0x10
        /*004e*/ 	.short	(.L_19 - .L_18)
.L_18:
        /*0050*/ 	.word	0x00000080
        /*0054*/ 	.word	0x00000001
        /*0058*/ 	.word	0x00000001


	//----- nvinfo : EIATTR_CRS_STACK_SIZE
	.align		4
.L_19:
        /*005c*/ 	.byte	0x04, 0x1e
        /*005e*/ 	.short	(.L_21 - .L_20)
.L_20:
        /*0060*/ 	.word	0x00000000


	//----- nvinfo : EIATTR_CBANK_PARAM_SIZE
	.align		4
.L_21:
        /*0064*/ 	.byte	0x03, 0x19
        /*0066*/ 	.short	0x0014


	//----- nvinfo : EIATTR_PARAM_CBANK
	.align		4
        /*0068*/ 	.byte	0x04, 0x0a
        /*006a*/ 	.short	(.L_23 - .L_22)
	.align		4
.L_22:
        /*006c*/ 	.word	index@(.nv.constant0.triton_poi_fused__to_copy_add_div_ge_gt_le_lt_mul_pow_sub_0)
        /*0070*/ 	.short	0x0210
        /*0072*/ 	.short	0x0014


	//----- nvinfo : EIATTR_SW_WAR
	.align		4
.L_23:
        /*0074*/ 	.byte	0x04, 0x36
        /*0076*/ 	.short	(.L_25 - .L_24)
.L_24:
        /*0078*/ 	.word	0x00000008
.L_25:


//--------------------- .nv.callgraph             --------------------------
	.section	.nv.callgraph,"",@"SHT_CUDA_CALLGRAPH"
	.align	4
	.sectionentsize	8
	.align		4
        /*0000*/ 	.word	0x00000000
	.align		4
        /*0004*/ 	.word	0xffffffff
	.align		4
        /*0008*/ 	.word	0x00000000
	.align		4
        /*000c*/ 	.word	0xfffffffe
	.align		4
        /*0010*/ 	.word	0x00000000
	.align		4
        /*0014*/ 	.word	0xfffffffd
	.align		4
        /*0018*/ 	.word	0x00000000
	.align		4
        /*001c*/ 	.word	0xfffffffc


//--------------------- .text.triton_poi_fused__to_copy_add_div_ge_gt_le_lt_mul_pow_sub_0 --------------------------
	.section	.text.triton_poi_fused__to_copy_add_div_ge_gt_le_lt_mul_pow_sub_0,"ax",@progbits
	.align	128
        .global         triton_poi_fused__to_copy_add_div_ge_gt_le_lt_mul_pow_sub_0
        .type           triton_poi_fused__to_copy_add_div_ge_gt_le_lt_mul_pow_sub_0,@function
        .size           triton_poi_fused__to_copy_add_div_ge_gt_le_lt_mul_pow_sub_0,(.L_x_3 - triton_poi_fused__to_copy_add_div_ge_gt_le_lt_mul_pow_sub_0)
        .other          triton_poi_fused__to_copy_add_div_ge_gt_le_lt_mul_pow_sub_0,@"STO_CUDA_ENTRY STV_DEFAULT"
triton_poi_fused__to_copy_add_div_ge_gt_le_lt_mul_pow_sub_0:
.text.triton_poi_fused__to_copy_add_div_ge_gt_le_lt_mul_pow_sub_0:
[----:B------:R-:W0:Y:S02]  /*0000*/  LDC R1, c[0x0][0x28] ;  /* 0x00000a00ff017b82 */ /* 0x000e240000000800 */
[----:B------:R-:W1:Y:S01]  /*0010*/  S2R R0, SR_TID.X ;  /* 0x0000000000007919 */ /* 0x000e620000002100 */
[----:B------:R-:W2:Y:S01]  /*0020*/  LDC.64 R2, c[0x0][0x218] ;  /* 0x00008600ff027b82 */ /* 0x000ea20000000a00 */
[----:B------:R-:W-:Y:S01]  /*0030*/  ULDC.64 UR4, c[0x0][0x208] ;  /* 0x0000820000047ab9 */ /* 0x000fe20000000a00 */
[----:B------:R-:W-:Y:S01]  /*0040*/  BSSY B0, `(.L_x_0) ;  /* 0x000000b000007945 */ /* 0x000fe20003800000 */
[----:B------:R-:W3:Y:S01]  /*0050*/  S2R R7, SR_CTAID.X ;  /* 0x0000000000077919 */ /* 0x000ee20000002500 */
[----:B------:R-:W-:Y:S02]  /*0060*/  CS2R R4, SRZ ;  /* 0x0000000000047805 */ /* 0x000fe4000001ff00 */
[----:B-1----:R-:W-:-:S04]  /*0070*/  SHF.L.U32 R0, R0, 0x1, RZ ;  /* 0x0000000100007819 */ /* 0x002fc800000006ff */
[----:B------:R-:W-:-:S04]  /*0080*/  LOP3.LUT R0, R0, 0xfe, RZ, 0xc0, !PT ;  /* 0x000000fe00007812 */ /* 0x000fc800078ec0ff */
[----:B---3--:R-:W-:-:S04]  /*0090*/  LEA R7, R7, R0, 0x8 ;  /* 0x0000000007077211 */ /* 0x008fc800078e40ff */
[----:B------:R-:W-:-:S13]  /*00a0*/  ISETP.GE.AND P0, PT, R7, 0x100, PT ;  /* 0x000001000700780c */ /* 0x000fda0003f06270 */
[----:B--2---:R-:W-:Y:S05]  /*00b0*/  @P0 BRA `(.L_x_1) ;  /* 0x00000000000c0947 */ /* 0x004fea0003800000 */
[----:B------:R-:W1:Y:S02]  /*00c0*/  LDC.64 R4, c[0x0][0x210] ;  /* 0x00008400ff047b82 */ /* 0x000e640000000a00 */
[----:B-1----:R-:W-:-:S06]  /*00d0*/  IMAD.WIDE R4, R7, 0x4, R4 ;  /* 0x0000000407047825 */ /* 0x002fcc00078e0204 */
[----:B------:R-:W5:Y:S02]  /*00e0*/  LDG.E.64 R4, desc[UR4][R4.64] ;  /* 0x0000000404047981 */ /* 0x000f64000c1e1b00 */
.L_x_1:
[----:B------:R-:W-:Y:S05]  /*00f0*/  BSYNC B0 ;  /* 0x0000000000007941 */ /* 0x000fea0003800000 */
.L_x_0:
[C---:B-----5:R-:W-:Y:S01]  /*0100*/  FMUL R9, R4.reuse, R4 ;  /* 0x0000000404097220 */ /* 0x060fe20000400000 */
[----:B------:R-:W-:Y:S01]  /*0110*/  FMUL R8, R5, R5 ;  /* 0x0000000505087220 */ /* 0x000fe20000400000 */
[----:B------:R-:W-:Y:S01]  /*0120*/  FSET.BF.GE.AND R11, R4, RZ, PT ;  /* 0x000000ff040b720a */ /* 0x000fe20003806000 */
[----:B------:R-:W-:-:S04]  /*0130*/  IMAD.WIDE R2, R7, 0x4, R2 ;  /* 0x0000000407027825 */ /* 0x000fc800078e0202 */
[--C-:B------:R-:W-:Y:S01]  /*0140*/  FFMA R0, R9, -0.25, R4.reuse ;  /* 0xbe80000009007823 */ /* 0x100fe20000000004 */
[----:B------:R-:W-:Y:S01]  /*0150*/  FSET.BF.GE.AND R13, R5, RZ, PT ;  /* 0x000000ff050d720a */ /* 0x000fe20003806000 */
[--C-:B------:R-:W-:Y:S01]  /*0160*/  FFMA R6, R8, -0.25, R5.reuse ;  /* 0xbe80000008067823 */ /* 0x100fe20000000005 */
[----:B------:R-:W-:Y:S01]  /*0170*/  FSET.BF.LT.AND R10, R4, RZ, PT ;  /* 0x000000ff040a720a */ /* 0x000fe20003801000 */
[----:B------:R-:W-:Y:S01]  /*0180*/  FFMA R9, R9, 0.25, R4 ;  /* 0x3e80000009097823 */ /* 0x000fe20000000004 */
[----:B------:R-:W-:Y:S01]  /*0190*/  FMUL R11, R0, R11 ;  /* 0x0000000b000b7220 */ /* 0x000fe20000400000 */
[----:B------:R-:W-:Y:S01]  /*01a0*/  FSET.BF.GT.AND R0, R4, 2, PT ;  /* 0x400000000400780a */ /* 0x000fe20003804000 */
[----:B------:R-:W-:Y:S01]  /*01b0*/  FMUL R15, R6, R13 ;  /* 0x0000000d060f7220 */ /* 0x000fe20000400000 */
[----:B------:R-:W-:Y:S01]  /*01c0*/  FSET.BF.LE.AND R12, R4, 2, PT ;  /* 0x40000000040c780a */ /* 0x000fe20003803000 */
[----:B------:R-:W-:Y:S01]  /*01d0*/  FMUL R9, R9, R10 ;  /* 0x0000000a09097220 */ /* 0x000fe20000400000 */
[C---:B------:R-:W-:Y:S01]  /*01e0*/  FSET.BF.GT.AND R6, R5.reuse, 2, PT ;  /* 0x400000000506780a */ /* 0x040fe20003804000 */
[----:B------:R-:W-:Y:S01]  /*01f0*/  FFMA R8, R8, 0.25, R5 ;  /* 0x3e80000008087823 */ /* 0x000fe20000000005 */
[----:B------:R-:W-:Y:S01]  /*0200*/  FSET.BF.LT.AND R13, R5, RZ, PT ;  /* 0x000000ff050d720a */ /* 0x000fe20003801000 */
[----:B------:R-:W-:Y:S01]  /*0210*/  FFMA R0, R11, R12, R0 ;  /* 0x0000000c0b007223 */ /* 0x000fe20000000000 */
[----:B------:R-:W-:-:S02]  /*0220*/  FSET.BF.LE.AND R14, R5, 2, PT ;  /* 0x40000000050e780a */ /* 0x000fc40003803000 */
[----:B------:R-:W-:Y:S01]  /*0230*/  FSET.BF.GE.AND R10, R4, -2, PT ;  /* 0xc0000000040a780a */ /* 0x000fe20003806000 */
[----:B------:R-:W-:Y:S01]  /*0240*/  FMUL R8, R8, R13 ;  /* 0x0000000d08087220 */ /* 0x000fe20000400000 */
[----:B------:R-:W-:Y:S01]  /*0250*/  FSET.BF.GE.AND R11, R5, -2, PT ;  /* 0xc0000000050b780a */ /* 0x000fe20003806000 */
[----:B------:R-:W-:Y:S01]  /*0260*/  FFMA R15, R15, R14, R6 ;  /* 0x0000000e0f0f7223 */ /* 0x000fe20000000006 */
[----:B------:R-:W-:Y:S01]  /*0270*/  FSET.BF.LT.AND R5, R5, -2, PT ;  /* 0xc00000000505780a */ /* 0x000fe20003801000 */
[----:B------:R-:W-:Y:S01]  /*0280*/  FFMA R0, R9, R10, R0 ;  /* 0x0000000a09007223 */ /* 0x000fe20000000000 */
[----:B------:R-:W-:Y:S01]  /*0290*/  FSET.BF.LT.AND R9, R4, -2, PT ;  /* 0xc00000000409780a */ /* 0x000fe20003801000 */
[----:B------:R-:W-:-:S04]  /*02a0*/  FFMA R8, R8, R11, R15 ;  /* 0x0000000b08087223 */ /* 0x000fc8000000000f */
[----:B------:R-:W-:Y:S01]  /*02b0*/  FADD R4, R0, -R9 ;  /* 0x8000000900047221 */ /* 0x000fe20000000000 */
[----:B------:R-:W-:Y:S01]  /*02c0*/  FADD R5, R8, -R5 ;  /* 0x8000000508057221 */ /* 0x000fe20000000000 */
[----:B------:R-:W-:Y:S06]  /*02d0*/  @P0 EXIT ;  /* 0x000000000000094d */ /* 0x000fec0003800000 */
[----:B------:R-:W-:Y:S01]  /*02e0*/  STG.E.64 desc[UR4][R2.64], R4 ;  /* 0x0000000402007986 */ /* 0x000fe2000c101b04 */
[----:B------:R-:W-:Y:S05]  /*02f0*/  EXIT ;  /* 0x000000000000794d */ /* 0x000fea0003800000 */
.L_x_2:
[----:B------:R-:W-:-:S00]  /*0300*/  BRA `(.L_x_2) ;  /* 0xfffffffc00fc7947 */ /* 0x000fc0000383ffff */
[----:B------:R-:W-:-:S00]  /*0310*/  NOP ;  /* 0x0000000000007918 */ /* 0x000fc00000000000 */
        /* <DEDUP_REMOVED lines=14> */
.L_x_3:


//--------------------- .nv.constant0.triton_poi_fused__to_copy_add_div_ge_gt_le_lt_mul_pow_sub_0 --------------------------
	.section	.nv.constant0.triton_poi_fused__to_copy_add_div_ge_gt_le_lt_mul_pow_sub_0,"a",@progbits
	.sectionflags	@""
	.align	4
.nv.constant0.triton_poi_fused__to_copy_add_div_ge_gt_le_lt_mul_pow_sub_0:
	.zero		548
